	.headerflags	@"EF_CUDA_TEXMODE_UNIFIED EF_CUDA_64BIT_ADDRESS EF_CUDA_ACCELERATORS EF_CUDA_SM90 EF_CUDA_VIRTUAL_SM(EF_CUDA_SM90)"
	.elftype	@"ET_EXEC"


//--------------------- .nv.info                  --------------------------
	.section	.nv.info,"",@"SHT_CUDA_INFO"
	.align	4


	//----- nvinfo : EIATTR_REGCOUNT
	.align		4
        /*0000*/ 	.byte	0x04, 0x2f
        /*0002*/ 	.short	(.L_3 - .L_2)
	.align		4
.L_2:
        /*0004*/ 	.word	index@(triton_poi_fused__native_batch_norm_legit_no_training_relu_35)
        /*0008*/ 	.word	0x00000012


	//----- nvinfo : EIATTR_MIN_STACK_SIZE
	.align		4
.L_3:
        /*000c*/ 	.byte	0x04, 0x12
        /*000e*/ 	.short	(.L_5 - .L_4)
	.align		4
.L_4:
        /*0010*/ 	.word	index@(triton_poi_fused__native_batch_norm_legit_no_training_relu_35)
        /*0014*/ 	.word	0x00000000


	//----- nvinfo : EIATTR_FRAME_SIZE
	.align		4
.L_5:
        /*0018*/ 	.byte	0x04, 0x11
        /*001a*/ 	.short	(.L_7 - .L_6)
	.align		4
.L_6:
        /*001c*/ 	.word	index@(triton_poi_fused__native_batch_norm_legit_no_training_relu_35)
        /*0020*/ 	.word	0x00000000


	//----- nvinfo : EIATTR_MIN_STACK_SIZE
	.align		4
.L_7:
        /*0024*/ 	.byte	0x04, 0x12
        /*0026*/ 	.short	(.L_9 - .L_8)
	.align		4
.L_8:
        /*0028*/ 	.word	index@(triton_poi_fused__native_batch_norm_legit_no_training_relu_35)
        /*002c*/ 	.word	0x00000000
.L_9:


//--------------------- .nv.info.triton_poi_fused__native_batch_norm_legit_no_training_relu_35 --------------------------
	.section	.nv.info.triton_poi_fused__native_batch_norm_legit_no_training_relu_35,"",@"SHT_CUDA_INFO"
	.sectionflags	@""
	.align	4


	//----- nvinfo : EIATTR_CUDA_API_VERSION
	.align		4
        /*0000*/ 	.byte	0x04, 0x37
        /*0002*/ 	.short	(.L_11 - .L_10)
.L_10:
        /*0004*/ 	.word	0x0000007c


	//----- nvinfo : EIATTR_KPARAM_INFO
	.align		4
.L_11:
        /*0008*/ 	.byte	0x04, 0x17
        /*000a*/ 	.short	(.L_13 - .L_12)
.L_12:
        /*000c*/ 	.word	0x00000000
        /*0010*/ 	.short	0x0006
        /*0012*/ 	.short	0x0030
        /*0014*/ 	.byte	0x00, 0xf0, 0x11, 0x00


	//----- nvinfo : EIATTR_KPARAM_INFO
	.align		4
.L_13:
        /*0018*/ 	.byte	0x04, 0x17
        /*001a*/ 	.short	(.L_15 - .L_14)
.L_14:
        /*001c*/ 	.word	0x00000000
        /*0020*/ 	.short	0x0005
        /*0022*/ 	.short	0x0028
        /*0024*/ 	.byte	0x00, 0xf4, 0x21, 0x00


	//----- nvinfo : EIATTR_KPARAM_INFO
	.align		4
.L_15:
        /*0028*/ 	.byte	0x04, 0x17
        /*002a*/ 	.short	(.L_17 - .L_16)
.L_16:
        /*002c*/ 	.word	0x00000000
        /*0030*/ 	.short	0x0004
        /*0032*/ 	.short	0x0020
        /*0034*/ 	.byte	0x00, 0xf4, 0x21, 0x00


	//----- nvinfo : EIATTR_KPARAM_INFO
	.align		4
.L_17:
        /*0038*/ 	.byte	0x04, 0x17
        /*003a*/ 	.short	(.L_19 - .L_18)
.L_18:
        /*003c*/ 	.word	0x00000000
        /*0040*/ 	.short	0x0003
        /*0042*/ 	.short	0x0018
        /*0044*/ 	.byte	0x00, 0xf4, 0x21, 0x00


	//----- nvinfo : EIATTR_KPARAM_INFO
	.align		4
.L_19:
        /*0048*/ 	.byte	0x04, 0x17
        /*004a*/ 	.short	(.L_21 - .L_20)
.L_20:
        /*004c*/ 	.word	0x00000000
        /*0050*/ 	.short	0x0002
        /*0052*/ 	.short	0x0010
        /*0054*/ 	.byte	0x00, 0xf4, 0x21, 0x00


	//----- nvinfo : EIATTR_KPARAM_INFO
	.align		4
.L_21:
        /*0058*/ 	.byte	0x04, 0x17
        /*005a*/ 	.short	(.L_23 - .L_22)
.L_22:
        /*005c*/ 	.word	0x00000000
        /*0060*/ 	.short	0x0001
        /*0062*/ 	.short	0x0008
        /*0064*/ 	.byte	0x00, 0xf4, 0x21, 0x00


	//----- nvinfo : EIATTR_KPARAM_INFO
	.align		4
.L_23:
        /*0068*/ 	.byte	0x04, 0x17
        /*006a*/ 	.short	(.L_25 - .L_24)
.L_24:
        /*006c*/ 	.word	0x00000000
        /*0070*/ 	.short	0x0000
        /*0072*/ 	.short	0x0000
        /*0074*/ 	.byte	0x00, 0xf4, 0x21, 0x00


	//----- nvinfo : EIATTR_SPARSE_MMA_MASK
	.align		4
.L_25:
        /*0078*/ 	.byte	0x03, 0x50
        /*007a*/ 	.short	0x0000


	//----- nvinfo : EIATTR_MAXREG_COUNT
	.align		4
        /*007c*/ 	.byte	0x03, 0x1b
        /*007e*/ 	.short	0x00ff


	//----- nvinfo : EIATTR_EXIT_INSTR_OFFSETS
	.align		4
        /*0080*/ 	.byte	0x04, 0x1c
        /*0082*/ 	.short	(.L_27 - .L_26)


	//   ....[0]....
.L_26:
        /*0084*/ 	.word	0x000003d0


	//----- nvinfo : EIATTR_REQNTID
	.align		4
.L_27:
        /*0088*/ 	.byte	0x04, 0x10
        /*008a*/ 	.short	(.L_29 - .L_28)
.L_28:
        /*008c*/ 	.word	0x00000100
        /*0090*/ 	.word	0x00000001
        /*0094*/ 	.word	0x00000001


	//----- nvinfo : EIATTR_CBANK_PARAM_SIZE
	.align		4
.L_29:
        /*0098*/ 	.byte	0x03, 0x19
        /*009a*/ 	.short	0x0034


	//----- nvinfo : EIATTR_PARAM_CBANK
	.align		4
        /*009c*/ 	.byte	0x04, 0x0a
        /*009e*/ 	.short	(.L_31 - .L_30)
	.align		4
.L_30:
        /*00a0*/ 	.word	index@(.nv.constant0.triton_poi_fused__native_batch_norm_legit_no_training_relu_35)
        /*00a4*/ 	.short	0x0210
        /*00a6*/ 	.short	0x0034


	//----- nvinfo : EIATTR_SW_WAR
	.align		4
.L_31:
        /*00a8*/ 	.byte	0x04, 0x36
        /*00aa*/ 	.short	(.L_33 - .L_32)
.L_32:
        /*00ac*/ 	.word	0x00000008
.L_33:


//--------------------- .nv.callgraph             --------------------------
	.section	.nv.callgraph,"",@"SHT_CUDA_CALLGRAPH"
	.align	4
	.sectionentsize	8
	.align		4
        /*0000*/ 	.word	0x00000000
	.align		4
        /*0004*/ 	.word	0xffffffff
	.align		4
        /*0008*/ 	.word	0x00000000
	.align		4
        /*000c*/ 	.word	0xfffffffe
	.align		4
        /*0010*/ 	.word	0x00000000
	.align		4
        /*0014*/ 	.word	0xfffffffd
	.align		4
        /*0018*/ 	.word	0x00000000
	.align		4
        /*001c*/ 	.word	0xfffffffc


//--------------------- .nv.constant4             --------------------------
	.section	.nv.constant4,"a",@progbits
	.align	8
	.align		8
.nv.constant4:
        /*0000*/ 	.dword	_$_str
	.align		8
        /*0008*/ 	.dword	_$_str_$_2


//--------------------- .text.triton_poi_fused__native_batch_norm_legit_no_training_relu_35 --------------------------
	.section	.text.triton_poi_fused__native_batch_norm_legit_no_training_relu_35,"ax",@progbits
	.align	128
        .global         triton_poi_fused__native_batch_norm_legit_no_training_relu_35
        .type           triton_poi_fused__native_batch_norm_legit_no_training_relu_35,@function
        .size           triton_poi_fused__native_batch_norm_legit_no_training_relu_35,(.L_x_1 - triton_poi_fused__native_batch_norm_legit_no_training_relu_35)
        .other          triton_poi_fused__native_batch_norm_legit_no_training_relu_35,@"STO_CUDA_ENTRY STV_DEFAULT"
triton_poi_fused__native_batch_norm_legit_no_training_relu_35:
.text.triton_poi_fused__native_batch_norm_legit_no_training_relu_35:
[----:B------:R-:W-:Y:S01]  /*0000*/  LDC R1, c[0x0][0x28] ;  /* 0x00000a00ff017b82 */ /* 0x000fe20000000800 */
[----:B------:R-:W1:Y:S07]  /*0010*/  S2R R0, SR_TID.X ;  /* 0x0000000000007919 */ /* 0x000e6e0000002100 */
[----:B------:R-:W2:Y:S01]  /*0020*/  LDC.64 R2, c[0x0][0x220] ;  /* 0x00008800ff027b82 */ /* 0x000ea20000000a00 */
[----:B------:R-:W-:Y:S01]  /*0030*/  ULDC.64 UR4, c[0x0][0x208] ;  /* 0x0000820000047ab9 */ /* 0x000fe20000000a00 */
[----:B------:R-:W3:Y:S06]  /*0040*/  S2R R7, SR_CTAID.X ;  /* 0x0000000000077919 */ /* 0x000eec0000002500 */
[----:B------:R-:W4:Y:S08]  /*0050*/  LDC.64 R8, c[0x0][0x228] ;  /* 0x00008a00ff087b82 */ /* 0x000f300000000a00 */
[----:B------:R-:W5:Y:S01]  /*0060*/  LDC.64 R10, c[0x0][0x230] ;  /* 0x00008c00ff0a7b82 */ /* 0x000f620000000a00 */
[----:B-1----:R-:W-:-:S02]  /*0070*/  SHF.L.U32 R0, R0, 0x1, RZ ;  /* 0x0000000100007819 */ /* 0x002fc400000006ff */
[----:B---3--:R-:W-:Y:S02]  /*0080*/  SHF.R.S32.HI R5, RZ, 0x16, R7 ;  /* 0x00000016ff057819 */ /* 0x008fe40000011407 */
[----:B------:R-:W-:Y:S02]  /*0090*/  LOP3.LUT R0, R0, 0x1fe, RZ, 0xc0, !PT ;  /* 0x000001fe00007812 */ /* 0x000fe400078ec0ff */
[----:B------:R-:W-:Y:S02]  /*00a0*/  SGXT R5, R5, 0x1 ;  /* 0x000000010505781a */ /* 0x000fe40000000200 */
[----:B------:R-:W-:Y:S02]  /*00b0*/  LEA R0, R7, R0, 0x9 ;  /* 0x0000000007007211 */ /* 0x000fe400078e48ff */
[----:B------:R-:W1:Y:S02]  /*00c0*/  LDC.64 R6, c[0x0][0x218] ;  /* 0x00008600ff067b82 */ /* 0x000e640000000a00 */
[----:B------:R-:W-:-:S04]  /*00d0*/  LEA.HI R5, R5, R0, RZ, 0xa ;  /* 0x0000000005057211 */ /* 0x000fc800078f50ff */
[----:B------:R-:W-:-:S04]  /*00e0*/  LOP3.LUT R5, R5, 0xfffffc00, RZ, 0xc0, !PT ;  /* 0xfffffc0005057812 */ /* 0x000fc800078ec0ff */
[----:B------:R-:W-:Y:S02]  /*00f0*/  IADD3 R13, R0, -R5, RZ ;  /* 0x80000005000d7210 */ /* 0x000fe40007ffe0ff */
[----:B------:R-:W3:Y:S03]  /*0100*/  LDC.64 R4, c[0x0][0x210] ;  /* 0x00008400ff047b82 */ /* 0x000ee60000000a00 */
[----:B--2---:R-:W-:-:S06]  /*0110*/  IMAD.WIDE R2, R13, 0x4, R2 ;  /* 0x000000040d027825 */ /* 0x004fcc00078e0202 */
[----:B------:R-:W2:Y:S01]  /*0120*/  LDG.E.EL.64 R2, desc[UR4][R2.64] ;  /* 0x0000000402027981 */ /* 0x000ea2000c2e1b00 */
[----:B-1----:R-:W-:-:S04]  /*0130*/  IMAD.WIDE R6, R13, 0x4, R6 ;  /* 0x000000040d067825 */ /* 0x002fc800078e0206 */
[C---:B----4-:R-:W-:Y:S02]  /*0140*/  IMAD.WIDE R8, R13.reuse, 0x4, R8 ;  /* 0x000000040d087825 */ /* 0x050fe400078e0208 */
[----:B------:R-:W4:Y:S02]  /*0150*/  LDG.E.EL.64 R6, desc[UR4][R6.64] ;  /* 0x0000000406067981 */ /* 0x000f24000c2e1b00 */
[----:B-----5:R-:W-:Y:S02]  /*0160*/  IMAD.WIDE R10, R13, 0x4, R10 ;  /* 0x000000040d0a7825 */ /* 0x020fe400078e020a */
[----:B------:R-:W5:Y:S02]  /*0170*/  LDG.E.EL.64 R8, desc[UR4][R8.64] ;  /* 0x0000000408087981 */ /* 0x000f64000c2e1b00 */
[----:B---3--:R-:W-:Y:S02]  /*0180*/  IMAD.WIDE R4, R0, 0x4, R4 ;  /* 0x0000000400047825 */ /* 0x008fe400078e0204 */
[----:B------:R-:W5:Y:S04]  /*0190*/  LDG.E.EL.64 R10, desc[UR4][R10.64] ;  /* 0x000000040a0a7981 */ /* 0x000f68000c2e1b00 */
[----:B------:R-:W4:Y:S01]  /*01a0*/  LDG.E.64 R4, desc[UR4][R4.64] ;  /* 0x0000000404047981 */ /* 0x000f22000c1e1b00 */
[----:B------:R-:W-:Y:S01]  /*01b0*/  HFMA2.MMA R14, -RZ, RZ, 1.625, 0 ;  /* 0x3e800000ff0e7435 */ /* 0x000fe200000001ff */
[----:B--2---:R-:W-:Y:S01]  /*01c0*/  FADD R2, R2, 9.9999997473787516356e-06 ;  /* 0x3727c5ac02027421 */ /* 0x004fe20000000000 */
[----:B------:R-:W-:-:S03]  /*01d0*/  FADD R3, R3, 9.9999997473787516356e-06 ;  /* 0x3727c5ac03037421 */ /* 0x000fc60000000000 */
[----:B------:R-:W1:Y:S08]  /*01e0*/  MUFU.SQRT R12, R2 ;  /* 0x00000002000c7308 */ /* 0x000e700000002000 */
[----:B------:R2:W3:Y:S01]  /*01f0*/  MUFU.SQRT R13, R3 ;  /* 0x00000003000d7308 */ /* 0x0004e20000002000 */
[C---:B-1----:R-:W-:Y:S02]  /*0200*/  FSETP.GT.AND P0, PT, R12.reuse, 8.50705917302346158658e+37, PT ;  /* 0x7e8000000c00780b */ /* 0x042fe40003f04000 */
[----:B------:R-:W-:Y:S01]  /*0210*/  FSETP.GEU.AND P2, PT, R12, 1.175494350822287508e-38, PT ;  /* 0x008000000c00780b */ /* 0x000fe20003f4e000 */
[----:B--2---:R-:W1:Y:S01]  /*0220*/  LDC.64 R2, c[0x0][0x238] ;  /* 0x00008e00ff027b82 */ /* 0x004e620000000a00 */
[----:B---3--:R-:W-:-:S02]  /*0230*/  FSETP.GT.AND P1, PT, R13, 8.50705917302346158658e+37, PT ;  /* 0x7e8000000d00780b */ /* 0x008fc40003f24000 */
[----:B------:R-:W-:-:S07]  /*0240*/  FSETP.GEU.AND P3, PT, R13, 1.175494350822287508e-38, PT ;  /* 0x008000000d00780b */ /* 0x000fce0003f6e000 */
[----:B------:R-:W-:-:S04]  /*0250*/  @P0 FMUL R12, R12, 0.25 ;  /* 0x3e8000000c0c0820 */ /* 0x000fc80000400000 */
[----:B------:R-:W-:Y:S01]  /*0260*/  @!P2 FMUL R12, R12, 16777216 ;  /* 0x4b8000000c0ca820 */ /* 0x000fe20000400000 */
[----:B------:R-:W-:-:S04]  /*0270*/  @P1 FMUL R13, R13, 0.25 ;  /* 0x3e8000000d0d1820 */ /* 0x000fc80000400000 */
[----:B------:R-:W-:Y:S01]  /*0280*/  @!P3 FMUL R13, R13, 16777216 ;  /* 0x4b8000000d0db820 */ /* 0x000fe20000400000 */
[----:B------:R-:W2:Y:S01]  /*0290*/  MUFU.RCP R12, R12 ;  /* 0x0000000c000c7308 */ /* 0x000ea20000001000 */
[----:B------:R-:W-:-:S07]  /*02a0*/  FSEL R15, R14, 1, P0 ;  /* 0x3f8000000e0f7808 */ /* 0x000fce0000000000 */
[----:B------:R-:W3:Y:S01]  /*02b0*/  MUFU.RCP R13, R13 ;  /* 0x0000000d000d7308 */ /* 0x000ee20000001000 */
[----:B------:R-:W-:Y:S01]  /*02c0*/  FSEL R14, R14, 1, P1 ;  /* 0x3f8000000e0e7808 */ /* 0x000fe20000800000 */
[----:B------:R-:W-:-:S04]  /*02d0*/  @!P2 FMUL R15, R15, 16777216 ;  /* 0x4b8000000f0fa820 */ /* 0x000fc80000400000 */
[----:B------:R-:W-:Y:S01]  /*02e0*/  @!P3 FMUL R14, R14, 16777216 ;  /* 0x4b8000000e0eb820 */ /* 0x000fe20000400000 */
[----:B----4-:R-:W-:Y:S01]  /*02f0*/  FADD R5, R5, -R7 ;  /* 0x8000000705057221 */ /* 0x010fe20000000000 */
[----:B------:R-:W-:Y:S01]  /*0300*/  FADD R4, R4, -R6 ;  /* 0x8000000604047221 */ /* 0x000fe20000000000 */
[----:B--2---:R-:W-:Y:S01]  /*0310*/  FMUL R15, R12, R15 ;  /* 0x0000000f0c0f7220 */ /* 0x004fe20000400000 */
[----:B---3--:R-:W-:-:S03]  /*0320*/  FMUL R14, R13, R14 ;  /* 0x0000000e0d0e7220 */ /* 0x008fc60000400000 */
[----:B------:R-:W-:Y:S01]  /*0330*/  FMUL R15, R4, R15 ;  /* 0x0000000f040f7220 */ /* 0x000fe20000400000 */
[----:B------:R-:W-:-:S03]  /*0340*/  FMUL R14, R5, R14 ;  /* 0x0000000e050e7220 */ /* 0x000fc60000400000 */
[----:B-----5:R-:W-:Y:S01]  /*0350*/  FFMA R8, R8, R15, R10 ;  /* 0x0000000f08087223 */ /* 0x020fe2000000000a */
[----:B------:R-:W-:-:S04]  /*0360*/  FFMA R9, R9, R14, R11 ;  /* 0x0000000e09097223 */ /* 0x000fc8000000000b */
[----:B------:R-:W-:Y:S02]  /*0370*/  FSETP.GEU.AND P0, PT, R8, RZ, PT ;  /* 0x000000ff0800720b */ /* 0x000fe40003f0e000 */
[C---:B------:R-:W-:Y:S01]  /*0380*/  FSETP.GEU.AND P1, PT, R9.reuse, RZ, PT ;  /* 0x000000ff0900720b */ /* 0x040fe20003f2e000 */
[----:B-1----:R-:W-:Y:S01]  /*0390*/  IMAD.WIDE R2, R0, 0x4, R2 ;  /* 0x0000000400027825 */ /* 0x002fe200078e0202 */
[----:B------:R-:W-:Y:S02]  /*03a0*/  FSEL R8, R8, RZ, P0 ;  /* 0x000000ff08087208 */ /* 0x000fe40000000000 */
[----:B------:R-:W-:-:S05]  /*03b0*/  FSEL R9, R9, RZ, P1 ;  /* 0x000000ff09097208 */ /* 0x000fca0000800000 */
[----:B------:R-:W-:Y:S01]  /*03c0*/  STG.E.64 desc[UR4][R2.64], R8 ;  /* 0x0000000802007986 */ /* 0x000fe2000c101b04 */
[----:B------:R-:W-:Y:S05]  /*03d0*/  EXIT ;  /* 0x000000000000794d */ /* 0x000fea0003800000 */
.L_x_0:
[----:B------:R-:W-:-:S00]  /*03e0*/  BRA `(.L_x_0) ;  /* 0xfffffffc00fc7947 */ /* 0x000fc0000383ffff */
[----:B------:R-:W-:-:S00]  /*03f0*/  NOP ;  /* 0x0000000000007918 */ /* 0x000fc00000000000 */
        /* <DEDUP_REMOVED lines=8> */
.L_x_1:


//--------------------- .nv.global.init           --------------------------
	.section	.nv.global.init,"aw",@progbits
.nv.global.init:
	.type		_$_str,@object
	.size		_$_str,(_$_str_$_2 - _$_str)
_$_str:
        /*0000*/ 	.byte	0x5f, 0x5f, 0x43, 0x55, 0x44, 0x41, 0x5f, 0x46, 0x54, 0x5a, 0x00
	.type		_$_str_$_2,@object
	.size		_$_str_$_2,(.L_1 - _$_str_$_2)
_$_str_$_2:
        /*000b*/ 	.byte	0x5f, 0x5f, 0x43, 0x55, 0x44, 0x41, 0x5f, 0x50, 0x52, 0x45, 0x43, 0x5f, 0x53, 0x51, 0x52, 0x54
        /*001b*/ 	.byte	0x00
.L_1:


//--------------------- .nv.constant0.triton_poi_fused__native_batch_norm_legit_no_training_relu_35 --------------------------
	.section	.nv.constant0.triton_poi_fused__native_batch_norm_legit_no_training_relu_35,"a",@progbits
	.sectionflags	@""
	.align	4
.nv.constant0.triton_poi_fused__native_batch_norm_legit_no_training_relu_35:
	.zero		580
